//
// Generated by NVIDIA NVVM Compiler
//
// Compiler Build ID: CL-36424714
// Cuda compilation tools, release 13.0, V13.0.88
// Based on NVVM 20.0.0
//

.version 9.0
.target sm_100
.address_size 64

	// .globl	_Z13conv_2D_basicPfS_S_ii

.visible .entry _Z13conv_2D_basicPfS_S_ii(
	.param .u64 .ptr .align 1 _Z13conv_2D_basicPfS_S_ii_param_0,
	.param .u64 .ptr .align 1 _Z13conv_2D_basicPfS_S_ii_param_1,
	.param .u64 .ptr .align 1 _Z13conv_2D_basicPfS_S_ii_param_2,
	.param .u32 _Z13conv_2D_basicPfS_S_ii_param_3,
	.param .u32 _Z13conv_2D_basicPfS_S_ii_param_4
)
{
	.reg .pred 	%p<92>;
	.reg .b32 	%r<66>;
	.reg .b32 	%f<99>;
	.reg .b64 	%rd<58>;

	ld.param.u64 	%rd8, [_Z13conv_2D_basicPfS_S_ii_param_0];
	ld.param.u64 	%rd9, [_Z13conv_2D_basicPfS_S_ii_param_1];
	ld.param.u64 	%rd7, [_Z13conv_2D_basicPfS_S_ii_param_2];
	ld.param.u32 	%r26, [_Z13conv_2D_basicPfS_S_ii_param_3];
	ld.param.u32 	%r27, [_Z13conv_2D_basicPfS_S_ii_param_4];
	cvta.to.global.u64 	%rd1, %rd8;
	cvta.to.global.u64 	%rd2, %rd9;
	mov.u32 	%r28, %ctaid.x;
	mov.u32 	%r29, %ntid.x;
	mov.u32 	%r30, %tid.x;
	mad.lo.s32 	%r1, %r28, %r29, %r30;
	mov.u32 	%r31, %ctaid.y;
	mov.u32 	%r32, %ntid.y;
	mov.u32 	%r33, %tid.y;
	mad.lo.s32 	%r2, %r31, %r32, %r33;
	shr.u32 	%r34, %r26, 31;
	add.s32 	%r35, %r26, %r34;
	shr.s32 	%r36, %r35, 1;
	neg.s32 	%r3, %r36;
	sub.s32 	%r4, %r2, %r36;
	setp.lt.s32 	%p2, %r26, 1;
	mov.f32 	%f77, 0f00000000;
	@%p2 bra 	$L__BB0_43;
	and.b32  	%r5, %r26, 7;
	add.s32 	%r6, %r5, -1;
	and.b32  	%r7, %r26, 3;
	and.b32  	%r8, %r26, 2147483640;
	and.b32  	%r9, %r26, 1;
	add.s32 	%r10, %r3, %r1;
	mov.f32 	%f77, 0f00000000;
	mov.b32 	%r61, 0;
	cvt.s64.s32 	%rd41, %r4;
$L__BB0_2:
	setp.lt.u32 	%p3, %r26, 8;
	add.s32 	%r39, %r10, %r61;
	setp.gt.s32 	%p4, %r39, -1;
	setp.lt.s32 	%p5, %r39, %r27;
	and.pred  	%p1, %p4, %p5;
	mul.lo.s32 	%r12, %r39, %r27;
	mul.lo.s32 	%r13, %r61, %r26;
	mov.b32 	%r64, 0;
	@%p3 bra 	$L__BB0_21;
	mov.b32 	%r62, 0;
$L__BB0_4:
	.pragma "nounroll";
	add.s32 	%r15, %r4, %r62;
	setp.gt.s32 	%p6, %r15, -1;
	setp.lt.s32 	%p7, %r15, %r27;
	and.pred  	%p8, %p6, %p7;
	and.pred  	%p10, %p1, %p8;
	not.pred 	%p11, %p10;
	@%p11 bra 	$L__BB0_6;
	add.s32 	%r41, %r15, %r12;
	mul.wide.s32 	%rd10, %r41, 4;
	add.s64 	%rd11, %rd2, %rd10;
	ld.global.f32 	%f43, [%rd11];
	add.s32 	%r42, %r62, %r13;
	mul.wide.u32 	%rd12, %r42, 4;
	add.s64 	%rd13, %rd1, %rd12;
	ld.global.f32 	%f44, [%rd13];
	fma.rn.f32 	%f77, %f43, %f44, %f77;
$L__BB0_6:
	add.s32 	%r43, %r15, 1;
	setp.gt.s32 	%p12, %r43, -1;
	setp.lt.s32 	%p13, %r43, %r27;
	and.pred  	%p14, %p12, %p13;
	and.pred  	%p15, %p1, %p14;
	cvt.s64.s32 	%rd14, %r62;
	cvt.s64.s32 	%rd15, %r4;
	cvt.s64.s32 	%rd16, %r12;
	add.s64 	%rd17, %rd15, %rd14;
	add.s64 	%rd18, %rd17, %rd16;
	shl.b64 	%rd19, %rd18, 2;
	add.s64 	%rd3, %rd2, %rd19;
	cvt.u64.u32 	%rd20, %r13;
	add.s64 	%rd21, %rd14, %rd20;
	shl.b64 	%rd22, %rd21, 2;
	add.s64 	%rd4, %rd1, %rd22;
	not.pred 	%p16, %p15;
	@%p16 bra 	$L__BB0_8;
	ld.global.f32 	%f45, [%rd3+4];
	ld.global.f32 	%f46, [%rd4+4];
	fma.rn.f32 	%f77, %f45, %f46, %f77;
$L__BB0_8:
	add.s32 	%r44, %r15, 2;
	setp.gt.s32 	%p17, %r44, -1;
	setp.lt.s32 	%p18, %r44, %r27;
	and.pred  	%p19, %p17, %p18;
	and.pred  	%p20, %p1, %p19;
	not.pred 	%p21, %p20;
	@%p21 bra 	$L__BB0_10;
	ld.global.f32 	%f47, [%rd3+8];
	ld.global.f32 	%f48, [%rd4+8];
	fma.rn.f32 	%f77, %f47, %f48, %f77;
$L__BB0_10:
	add.s32 	%r45, %r15, 3;
	setp.gt.s32 	%p22, %r45, -1;
	setp.lt.s32 	%p23, %r45, %r27;
	and.pred  	%p24, %p22, %p23;
	and.pred  	%p25, %p1, %p24;
	not.pred 	%p26, %p25;
	@%p26 bra 	$L__BB0_12;
	ld.global.f32 	%f49, [%rd3+12];
	ld.global.f32 	%f50, [%rd4+12];
	fma.rn.f32 	%f77, %f49, %f50, %f77;
$L__BB0_12:
	add.s32 	%r46, %r15, 4;
	setp.gt.s32 	%p27, %r46, -1;
	setp.lt.s32 	%p28, %r46, %r27;
	and.pred  	%p29, %p27, %p28;
	and.pred  	%p30, %p1, %p29;
	not.pred 	%p31, %p30;
	@%p31 bra 	$L__BB0_14;
	ld.global.f32 	%f51, [%rd3+16];
	ld.global.f32 	%f52, [%rd4+16];
	fma.rn.f32 	%f77, %f51, %f52, %f77;
$L__BB0_14:
	add.s32 	%r47, %r15, 5;
	setp.gt.s32 	%p32, %r47, -1;
	setp.lt.s32 	%p33, %r47, %r27;
	and.pred  	%p34, %p32, %p33;
	and.pred  	%p35, %p1, %p34;
	not.pred 	%p36, %p35;
	@%p36 bra 	$L__BB0_16;
	ld.global.f32 	%f53, [%rd3+20];
	ld.global.f32 	%f54, [%rd4+20];
	fma.rn.f32 	%f77, %f53, %f54, %f77;
$L__BB0_16:
	add.s32 	%r48, %r15, 6;
	setp.gt.s32 	%p37, %r48, -1;
	setp.lt.s32 	%p38, %r48, %r27;
	and.pred  	%p39, %p37, %p38;
	and.pred  	%p40, %p1, %p39;
	not.pred 	%p41, %p40;
	@%p41 bra 	$L__BB0_18;
	ld.global.f32 	%f55, [%rd3+24];
	ld.global.f32 	%f56, [%rd4+24];
	fma.rn.f32 	%f77, %f55, %f56, %f77;
$L__BB0_18:
	add.s32 	%r49, %r15, 7;
	setp.gt.s32 	%p42, %r49, -1;
	setp.lt.s32 	%p43, %r49, %r27;
	and.pred  	%p44, %p42, %p43;
	and.pred  	%p45, %p1, %p44;
	not.pred 	%p46, %p45;
	@%p46 bra 	$L__BB0_20;
	ld.global.f32 	%f57, [%rd3+28];
	ld.global.f32 	%f58, [%rd4+28];
	fma.rn.f32 	%f77, %f57, %f58, %f77;
$L__BB0_20:
	add.s32 	%r62, %r62, 8;
	setp.ne.s32 	%p47, %r62, %r8;
	mov.u32 	%r64, %r8;
	@%p47 bra 	$L__BB0_4;
$L__BB0_21:
	setp.eq.s32 	%p48, %r5, 0;
	@%p48 bra 	$L__BB0_42;
	setp.lt.u32 	%p49, %r6, 3;
	@%p49 bra 	$L__BB0_32;
	add.s32 	%r18, %r4, %r64;
	setp.gt.s32 	%p50, %r18, -1;
	setp.lt.s32 	%p51, %r18, %r27;
	and.pred  	%p52, %p50, %p51;
	and.pred  	%p54, %p1, %p52;
	not.pred 	%p55, %p54;
	@%p55 bra 	$L__BB0_25;
	add.s32 	%r50, %r18, %r12;
	mul.wide.s32 	%rd23, %r50, 4;
	add.s64 	%rd24, %rd2, %rd23;
	ld.global.f32 	%f60, [%rd24];
	add.s32 	%r51, %r64, %r13;
	mul.wide.u32 	%rd25, %r51, 4;
	add.s64 	%rd26, %rd1, %rd25;
	ld.global.f32 	%f61, [%rd26];
	fma.rn.f32 	%f77, %f60, %f61, %f77;
$L__BB0_25:
	add.s32 	%r52, %r18, 1;
	setp.gt.s32 	%p56, %r52, -1;
	setp.lt.s32 	%p57, %r52, %r27;
	and.pred  	%p58, %p56, %p57;
	and.pred  	%p59, %p1, %p58;
	cvt.u64.u32 	%rd27, %r64;
	cvt.s64.s32 	%rd29, %r12;
	add.s64 	%rd30, %rd41, %rd27;
	add.s64 	%rd31, %rd30, %rd29;
	shl.b64 	%rd32, %rd31, 2;
	add.s64 	%rd5, %rd2, %rd32;
	cvt.u64.u32 	%rd33, %r13;
	add.s64 	%rd34, %rd27, %rd33;
	shl.b64 	%rd35, %rd34, 2;
	add.s64 	%rd6, %rd1, %rd35;
	not.pred 	%p60, %p59;
	@%p60 bra 	$L__BB0_27;
	ld.global.f32 	%f62, [%rd5+4];
	ld.global.f32 	%f63, [%rd6+4];
	fma.rn.f32 	%f77, %f62, %f63, %f77;
$L__BB0_27:
	add.s32 	%r53, %r18, 2;
	setp.gt.s32 	%p61, %r53, -1;
	setp.lt.s32 	%p62, %r53, %r27;
	and.pred  	%p63, %p61, %p62;
	and.pred  	%p64, %p1, %p63;
	not.pred 	%p65, %p64;
	@%p65 bra 	$L__BB0_29;
	ld.global.f32 	%f64, [%rd5+8];
	ld.global.f32 	%f65, [%rd6+8];
	fma.rn.f32 	%f77, %f64, %f65, %f77;
$L__BB0_29:
	add.s32 	%r54, %r18, 3;
	setp.gt.s32 	%p66, %r54, -1;
	setp.lt.s32 	%p67, %r54, %r27;
	and.pred  	%p68, %p66, %p67;
	and.pred  	%p69, %p1, %p68;
	not.pred 	%p70, %p69;
	@%p70 bra 	$L__BB0_31;
	ld.global.f32 	%f66, [%rd5+12];
	ld.global.f32 	%f67, [%rd6+12];
	fma.rn.f32 	%f77, %f66, %f67, %f77;
$L__BB0_31:
	add.s32 	%r64, %r64, 4;
$L__BB0_32:
	setp.eq.s32 	%p71, %r7, 0;
	@%p71 bra 	$L__BB0_42;
	setp.eq.s32 	%p72, %r7, 1;
	@%p72 bra 	$L__BB0_39;
	add.s32 	%r21, %r4, %r64;
	setp.gt.s32 	%p73, %r21, -1;
	setp.lt.s32 	%p74, %r21, %r27;
	and.pred  	%p75, %p73, %p74;
	and.pred  	%p77, %p1, %p75;
	not.pred 	%p78, %p77;
	@%p78 bra 	$L__BB0_36;
	add.s32 	%r55, %r21, %r12;
	mul.wide.s32 	%rd36, %r55, 4;
	add.s64 	%rd37, %rd2, %rd36;
	ld.global.f32 	%f69, [%rd37];
	add.s32 	%r56, %r64, %r13;
	mul.wide.u32 	%rd38, %r56, 4;
	add.s64 	%rd39, %rd1, %rd38;
	ld.global.f32 	%f70, [%rd39];
	fma.rn.f32 	%f77, %f69, %f70, %f77;
$L__BB0_36:
	add.s32 	%r57, %r21, 1;
	setp.gt.s32 	%p79, %r57, -1;
	setp.lt.s32 	%p80, %r57, %r27;
	and.pred  	%p81, %p79, %p80;
	and.pred  	%p82, %p1, %p81;
	not.pred 	%p83, %p82;
	@%p83 bra 	$L__BB0_38;
	cvt.s64.s32 	%rd40, %r12;
	cvt.s64.s32 	%rd42, %r64;
	add.s64 	%rd43, %rd41, %rd42;
	add.s64 	%rd44, %rd43, %rd40;
	shl.b64 	%rd45, %rd44, 2;
	add.s64 	%rd46, %rd2, %rd45;
	ld.global.f32 	%f71, [%rd46+4];
	cvt.u64.u32 	%rd47, %r13;
	add.s64 	%rd48, %rd42, %rd47;
	shl.b64 	%rd49, %rd48, 2;
	add.s64 	%rd50, %rd1, %rd49;
	ld.global.f32 	%f72, [%rd50+4];
	fma.rn.f32 	%f77, %f71, %f72, %f77;
$L__BB0_38:
	add.s32 	%r64, %r64, 2;
$L__BB0_39:
	setp.eq.s32 	%p84, %r9, 0;
	@%p84 bra 	$L__BB0_42;
	add.s32 	%r24, %r4, %r64;
	setp.gt.s32 	%p85, %r24, -1;
	setp.lt.s32 	%p86, %r24, %r27;
	and.pred  	%p87, %p85, %p86;
	and.pred  	%p89, %p1, %p87;
	not.pred 	%p90, %p89;
	@%p90 bra 	$L__BB0_42;
	add.s32 	%r58, %r24, %r12;
	mul.wide.s32 	%rd51, %r58, 4;
	add.s64 	%rd52, %rd2, %rd51;
	ld.global.f32 	%f73, [%rd52];
	add.s32 	%r59, %r64, %r13;
	mul.wide.u32 	%rd53, %r59, 4;
	add.s64 	%rd54, %rd1, %rd53;
	ld.global.f32 	%f74, [%rd54];
	fma.rn.f32 	%f77, %f73, %f74, %f77;
$L__BB0_42:
	add.s32 	%r61, %r61, 1;
	setp.ne.s32 	%p91, %r61, %r26;
	@%p91 bra 	$L__BB0_2;
$L__BB0_43:
	cvta.to.global.u64 	%rd55, %rd7;
	mad.lo.s32 	%r60, %r27, %r1, %r2;
	mul.wide.s32 	%rd56, %r60, 4;
	add.s64 	%rd57, %rd55, %rd56;
	st.global.f32 	[%rd57], %f77;
	ret;

}


// ===== COMPILED SASS (sm_100) =====

	.target	sm_100

	.elftype	@"ET_EXEC"


//--------------------- .note.nv.tkinfo           --------------------------
	.section	.note.nv.tkinfo,"",@"SHT_NOTE"
	.sectionflags	@"SHF_NOTE_NV_TKINFO"
	.tkinfo
        /*0018*/ 	.word	0x00000002
        /*0030*/ 	.string	""
        /*0030*/ 	.string	"ptxas"
        /*0030*/ 	.string	"Cuda compilation tools, release 13.0, V13.0.88"
        /*0030*/ 	.string	"Build cuda_13.0.r13.0/compiler.36424714_0"
        /*0030*/ 	.string	"-arch sm_100 -m 64 "



//--------------------- .note.nv.cuinfo           --------------------------
	.section	.note.nv.cuinfo,"",@"SHT_NOTE"
	.sectionflags	@"SHF_NOTE_NV_CUINFO"
        /*0018*/ 	.short	0x0002
        /*001a*/ 	.short	0x0064
        /*001c*/ 	.short	0x0082
	.zero		2


//--------------------- .nv.info                  --------------------------
	.section	.nv.info,"",@"SHT_CUDA_INFO"
	.align	4


	//----- nvinfo : EIATTR_REGCOUNT
	.align		4
        /*0000*/ 	.byte	0x04, 0x2f
        /*0002*/ 	.short	(.L_1 - .L_0)
	.align		4
.L_0:
        /*0004*/ 	.word	index@(_Z13conv_2D_basicPfS_S_ii)
        /*0008*/ 	.word	0x00000020


	//----- nvinfo : EIATTR_FRAME_SIZE
	.align		4
.L_1:
        /*000c*/ 	.byte	0x04, 0x11
        /*000e*/ 	.short	(.L_3 - .L_2)
	.align		4
.L_2:
        /*0010*/ 	.word	index@(_Z13conv_2D_basicPfS_S_ii)
        /*0014*/ 	.word	0x00000000


	//----- nvinfo : EIATTR_MIN_STACK_SIZE
	.align		4
.L_3:
        /*0018*/ 	.byte	0x04, 0x12
        /*001a*/ 	.short	(.L_5 - .L_4)
	.align		4
.L_4:
        /*001c*/ 	.word	index@(_Z13conv_2D_basicPfS_S_ii)
        /*0020*/ 	.word	0x00000000
.L_5:


//--------------------- .nv.compat                --------------------------
	.section	.nv.compat,"",@"SHT_CUDA_COMPAT_INFO"
	.align	4
        /*0000*/ 	.byte	0x02, 0x09, 0x00, 0x00, 0x02, 0x02, 0x01, 0x00, 0x02, 0x05, 0x05, 0x00, 0x03, 0x07, 0x01, 0x01
        /*0010*/ 	.byte	0x02, 0x03, 0x00, 0x00, 0x02, 0x06, 0x01, 0x00, 0x04, 0x0b, 0x08, 0x00, 0x09, 0x00, 0x00, 0x00
        /*0020*/ 	.byte	0x00, 0x00, 0x00, 0x00


//--------------------- .nv.info._Z13conv_2D_basicPfS_S_ii --------------------------
	.section	.nv.info._Z13conv_2D_basicPfS_S_ii,"",@"SHT_CUDA_INFO"
	.sectionflags	@""
	.align	4


	//----- nvinfo : EIATTR_CUDA_API_VERSION
	.align		4
        /*0000*/ 	.byte	0x04, 0x37
        /*0002*/ 	.short	(.L_7 - .L_6)
.L_6:
        /*0004*/ 	.word	0x00000082


	//----- nvinfo : EIATTR_KPARAM_INFO
	.align		4
.L_7:
        /*0008*/ 	.byte	0x04, 0x17
        /*000a*/ 	.short	(.L_9 - .L_8)
.L_8:
        /*000c*/ 	.word	0x00000000
        /*0010*/ 	.short	0x0004
        /*0012*/ 	.short	0x001c
        /*0014*/ 	.byte	0x00, 0xf0, 0x11, 0x00


	//----- nvinfo : EIATTR_KPARAM_INFO
	.align		4
.L_9:
        /*0018*/ 	.byte	0x04, 0x17
        /*001a*/ 	.short	(.L_11 - .L_10)
.L_10:
        /*001c*/ 	.word	0x00000000
        /*0020*/ 	.short	0x0003
        /*0022*/ 	.short	0x0018
        /*0024*/ 	.byte	0x00, 0xf0, 0x11, 0x00


	//----- nvinfo : EIATTR_KPARAM_INFO
	.align		4
.L_11:
        /*0028*/ 	.byte	0x04, 0x17
        /*002a*/ 	.short	(.L_13 - .L_12)
.L_12:
        /*002c*/ 	.word	0x00000000
        /*0030*/ 	.short	0x0002
        /*0032*/ 	.short	0x0010
        /*0034*/ 	.byte	0x00, 0xf5, 0x21, 0x00


	//----- nvinfo : EIATTR_KPARAM_INFO
	.align		4
.L_13:
        /*0038*/ 	.byte	0x04, 0x17
        /*003a*/ 	.short	(.L_15 - .L_14)
.L_14:
        /*003c*/ 	.word	0x00000000
        /*0040*/ 	.short	0x0001
        /*0042*/ 	.short	0x0008
        /*0044*/ 	.byte	0x00, 0xf5, 0x21, 0x00


	//----- nvinfo : EIATTR_KPARAM_INFO
	.align		4
.L_15:
        /*0048*/ 	.byte	0x04, 0x17
        /*004a*/ 	.short	(.L_17 - .L_16)
.L_16:
        /*004c*/ 	.word	0x00000000
        /*0050*/ 	.short	0x0000
        /*0052*/ 	.short	0x0000
        /*0054*/ 	.byte	0x00, 0xf5, 0x21, 0x00


	//----- nvinfo : EIATTR_SPARSE_MMA_MASK
	.align		4
.L_17:
        /*0058*/ 	.byte	0x03, 0x50
        /*005a*/ 	.short	0x0000


	//----- nvinfo : EIATTR_MAXREG_COUNT
	.align		4
        /*005c*/ 	.byte	0x03, 0x1b
        /*005e*/ 	.short	0x00ff


	//----- nvinfo : EIATTR_MERCURY_ISA_VERSION
	.align		4
        /*0060*/ 	.byte	0x03, 0x5f
        /*0062*/ 	.short	0x0101


	//----- nvinfo : EIATTR_VRC_CTA_INIT_COUNT
	.align		4
        /*0064*/ 	.byte	0x02, 0x4a
	.zero		1
	.zero		1


	//----- nvinfo : EIATTR_EXIT_INSTR_OFFSETS
	.align		4
        /*0068*/ 	.byte	0x04, 0x1c
        /*006a*/ 	.short	(.L_19 - .L_18)


	//   ....[0]....
.L_18:
        /*006c*/ 	.word	0x00000e60


	//----- nvinfo : EIATTR_CRS_STACK_SIZE
	.align		4
.L_19:
        /*0070*/ 	.byte	0x04, 0x1e
        /*0072*/ 	.short	(.L_21 - .L_20)
.L_20:
        /*0074*/ 	.word	0x00000000


	//----- nvinfo : EIATTR_CBANK_PARAM_SIZE
	.align		4
.L_21:
        /*0078*/ 	.byte	0x03, 0x19
        /*007a*/ 	.short	0x0020


	//----- nvinfo : EIATTR_PARAM_CBANK
	.align		4
        /*007c*/ 	.byte	0x04, 0x0a
        /*007e*/ 	.short	(.L_23 - .L_22)
	.align		4
.L_22:
        /*0080*/ 	.word	index@(.nv.constant0._Z13conv_2D_basicPfS_S_ii)
        /*0084*/ 	.short	0x0380
        /*0086*/ 	.short	0x0020


	//----- nvinfo : EIATTR_SW_WAR
	.align		4
.L_23:
        /*0088*/ 	.byte	0x04, 0x36
        /*008a*/ 	.short	(.L_25 - .L_24)
.L_24:
        /*008c*/ 	.word	0x00000008
.L_25:


//--------------------- .nv.callgraph             --------------------------
	.section	.nv.callgraph,"",@"SHT_CUDA_CALLGRAPH"
	.align	4
	.sectionentsize	8
	.align		4
        /*0000*/ 	.word	0x00000000
	.align		4
        /*0004*/ 	.word	0xffffffff
	.align		4
        /*0008*/ 	.word	0x00000000
	.align		4
        /*000c*/ 	.word	0xfffffffe
	.align		4
        /*0010*/ 	.word	0x00000000
	.align		4
        /*0014*/ 	.word	0xfffffffd
	.align		4
        /*0018*/ 	.word	0x00000000
	.align		4
        /*001c*/ 	.word	0xfffffffc


//--------------------- .text._Z13conv_2D_basicPfS_S_ii --------------------------
	.section	.text._Z13conv_2D_basicPfS_S_ii,"ax",@progbits
	.align	128
        .global         _Z13conv_2D_basicPfS_S_ii
        .type           _Z13conv_2D_basicPfS_S_ii,@function
        .size           _Z13conv_2D_basicPfS_S_ii,(.L_x_9 - _Z13conv_2D_basicPfS_S_ii)
        .other          _Z13conv_2D_basicPfS_S_ii,@"STO_CUDA_ENTRY STV_DEFAULT"
_Z13conv_2D_basicPfS_S_ii:
.text._Z13conv_2D_basicPfS_S_ii:
[----:B------:R-:W-:Y:S01]  /*0000*/  LDC R1, c[0x0][0x37c] ;  /* 0x0000df00ff017b82 */ /* 0x000fe20000000800 */
[----:B------:R-:W0:Y:S01]  /*0010*/  S2R R3, SR_TID.X ;  /* 0x0000000000037919 */ /* 0x000e220000002100 */
[----:B------:R-:W1:Y:S06]  /*0020*/  LDCU UR5, c[0x0][0x398] ;  /* 0x00007300ff0577ac */ /* 0x000e6c0008000800 */
[----:B------:R-:W0:Y:S01]  /*0030*/  LDC R0, c[0x0][0x360] ;  /* 0x0000d800ff007b82 */ /* 0x000e220000000800 */
[----:B------:R-:W-:Y:S01]  /*0040*/  IMAD.MOV.U32 R6, RZ, RZ, RZ ;  /* 0x000000ffff067224 */ /* 0x000fe200078e00ff */
[----:B------:R-:W2:Y:S01]  /*0050*/  S2R R2, SR_TID.Y ;  /* 0x0000000000027919 */ /* 0x000ea20000002200 */
[----:B------:R-:W3:Y:S05]  /*0060*/  LDCU.64 UR10, c[0x0][0x358] ;  /* 0x00006b00ff0a77ac */ /* 0x000eea0008000a00 */
[----:B------:R-:W0:Y:S08]  /*0070*/  S2UR UR4, SR_CTAID.X ;  /* 0x00000000000479c3 */ /* 0x000e300000002500 */
[----:B------:R-:W2:Y:S01]  /*0080*/  S2UR UR6, SR_CTAID.Y ;  /* 0x00000000000679c3 */ /* 0x000ea20000002600 */
[----:B-1----:R-:W-:-:S07]  /*0090*/  UISETP.GE.AND UP0, UPT, UR5, 0x1, UPT ;  /* 0x000000010500788c */ /* 0x002fce000bf06270 */
[----:B------:R-:W2:Y:S01]  /*00a0*/  LDC R7, c[0x0][0x364] ;  /* 0x0000d900ff077b82 */ /* 0x000ea20000000800 */
[----:B0-----:R-:W-:Y:S02]  /*00b0*/  IMAD R0, R0, UR4, R3 ;  /* 0x0000000400007c24 */ /* 0x001fe4000f8e0203 */
[----:B--2---:R-:W-:Y:S01]  /*00c0*/  IMAD R7, R7, UR6, R2 ;  /* 0x0000000607077c24 */ /* 0x004fe2000f8e0202 */
[----:B---3--:R-:W-:Y:S06]  /*00d0*/  BRA.U !UP0, `(.L_x_0) ;  /* 0x0000000d084c7547 */ /* 0x008fec000b800000 */
[----:B------:R-:W-:Y:S01]  /*00e0*/  ULEA.HI UR4, UR5, UR5, URZ, 0x1 ;  /* 0x0000000505047291 */ /* 0x000fe2000f8f08ff */
[----:B------:R-:W-:Y:S01]  /*00f0*/  IMAD.MOV.U32 R6, RZ, RZ, RZ ;  /* 0x000000ffff067224 */ /* 0x000fe200078e00ff */
[----:B------:R-:W-:Y:S02]  /*0100*/  ULOP3.LUT UR7, UR5, 0x7, URZ, 0xc0, !UPT ;  /* 0x0000000705077892 */ /* 0x000fe4000f8ec0ff */
[----:B------:R-:W-:Y:S02]  /*0110*/  USHF.R.S32.HI UR4, URZ, 0x1, UR4 ;  /* 0x00000001ff047899 */ /* 0x000fe40008011404 */
[----:B------:R-:W-:Y:S02]  /*0120*/  UIADD3 UR6, UPT, UPT, UR7, -0x1, URZ ;  /* 0xffffffff07067890 */ /* 0x000fe4000fffe0ff */
[----:B------:R-:W-:Y:S02]  /*0130*/  ULOP3.LUT UR8, UR5, 0x3, URZ, 0xc0, !UPT ;  /* 0x0000000305087892 */ /* 0x000fe4000f8ec0ff */
[----:B------:R-:W-:Y:S01]  /*0140*/  VIADD R8, R7, -UR4 ;  /* 0x8000000407087c36 */ /* 0x000fe20008000000 */
[----:B------:R-:W-:Y:S01]  /*0150*/  ULOP3.LUT UR5, UR5, 0x7ffffff8, URZ, 0xc0, !UPT ;  /* 0x7ffffff805057892 */ /* 0x000fe2000f8ec0ff */
[----:B------:R-:W-:Y:S01]  /*0160*/  VIADD R10, R0, -UR4 ;  /* 0x80000004000a7c36 */ /* 0x000fe20008000000 */
[----:B------:R-:W-:-:S02]  /*0170*/  UISETP.GE.U32.AND UP1, UPT, UR6, 0x3, UPT ;  /* 0x000000030600788c */ /* 0x000fc4000bf26070 */
[----:B------:R-:W-:Y:S01]  /*0180*/  SHF.R.S32.HI R9, RZ, 0x1f, R8 ;  /* 0x0000001fff097819 */ /* 0x000fe20000011408 */
[----:B------:R-:W-:-:S08]  /*0190*/  UMOV UR4, URZ ;  /* 0x000000ff00047c82 */ /* 0x000fd00008000000 */
.L_x_7:
[----:B------:R-:W0:Y:S01]  /*01a0*/  LDCU.64 UR12, c[0x0][0x398] ;  /* 0x00007300ff0c77ac */ /* 0x000e220008000a00 */
[----:B------:R-:W-:Y:S02]  /*01b0*/  VIADD R11, R10, UR4 ;  /* 0x000000040a0b7c36 */ /* 0x000fe40008000000 */
[----:B------:R-:W-:Y:S01]  /*01c0*/  IMAD.MOV.U32 R17, RZ, RZ, RZ ;  /* 0x000000ffff117224 */ /* 0x000fe200078e00ff */
[----:B0-----:R-:W-:Y:S02]  /*01d0*/  UISETP.GE.U32.AND UP2, UPT, UR12, 0x8, UPT ;  /* 0x000000080c00788c */ /* 0x001fe4000bf46070 */
[C---:B------:R-:W-:Y:S01]  /*01e0*/  ISETP.GE.AND P0, PT, R11.reuse, UR13, PT ;  /* 0x0000000d0b007c0c */ /* 0x040fe2000bf06270 */
[----:B------:R-:W-:Y:S02]  /*01f0*/  UIMAD UR9, UR4, UR12, URZ ;  /* 0x0000000c040972a4 */ /* 0x000fe4000f8e02ff */
[----:B------:R-:W-:Y:S01]  /*0200*/  UIADD3 UR4, UPT, UPT, UR4, 0x1, URZ ;  /* 0x0000000104047890 */ /* 0x000fe2000fffe0ff */
[C---:B------:R-:W-:Y:S01]  /*0210*/  ISETP.GT.AND P0, PT, R11.reuse, -0x1, !P0 ;  /* 0xffffffff0b00780c */ /* 0x040fe20004704270 */
[----:B------:R-:W-:-:S02]  /*0220*/  IMAD R11, R11, UR13, RZ ;  /* 0x0000000d0b0b7c24 */ /* 0x000fc4000f8e02ff */
[----:B------:R-:W-:Y:S01]  /*0230*/  UISETP.NE.AND UP0, UPT, UR4, UR12, UPT ;  /* 0x0000000c0400728c */ /* 0x000fe2000bf05270 */
[----:B------:R-:W-:Y:S10]  /*0240*/  BRA.U !UP2, `(.L_x_1) ;  /* 0x000000050a487547 */ /* 0x000ff4000b800000 */
[----:B------:R-:W0:Y:S01]  /*0250*/  LDC.64 R2, c[0x0][0x380] ;  /* 0x0000e000ff027b82 */ /* 0x000e220000000a00 */
[----:B------:R-:W-:Y:S01]  /*0260*/  IMAD.MOV.U32 R21, RZ, RZ, RZ ;  /* 0x000000ffff157224 */ /* 0x000fe200078e00ff */
[----:B------:R-:W1:Y:S06]  /*0270*/  LDCU UR6, c[0x0][0x39c] ;  /* 0x00007380ff0677ac */ /* 0x000e6c0008000800 */
[----:B------:R-:W2:Y:S02]  /*0280*/  LDC.64 R4, c[0x0][0x388] ;  /* 0x0000e200ff047b82 */ /* 0x000ea40000000a00 */
.L_x_2:
[----:B------:R-:W-:Y:S01]  /*0290*/  IMAD.IADD R20, R8, 0x1, R21 ;  /* 0x0000000108147824 */ /* 0x000fe200078e0215 */
[----:B-1----:R-:W-:Y:S01]  /*02a0*/  UMOV UR13, UR6 ;  /* 0x00000006000d7c82 */ /* 0x002fe20008000000 */
[----:B------:R-:W1:Y:S01]  /*02b0*/  LDC.64 R16, c[0x0][0x380] ;  /* 0x0000e000ff107b82 */ /* 0x000e620000000a00 */
[----:B------:R-:W-:Y:S01]  /*02c0*/  SHF.R.S32.HI R14, RZ, 0x1f, R11 ;  /* 0x0000001fff0e7819 */ /* 0x000fe2000001140b */
[C---:B------:R-:W-:Y:S01]  /*02d0*/  VIADD R12, R20.reuse, 0x1 ;  /* 0x00000001140c7836 */ /* 0x040fe20000000000 */
[C---:B------:R-:W-:Y:S02]  /*02e0*/  ISETP.GE.AND P2, PT, R20.reuse, UR13, PT ;  /* 0x0000000d14007c0c */ /* 0x040fe4000bf46270 */
[----:B------:R-:W-:Y:S02]  /*02f0*/  IADD3 R15, P1, P3, R11, R8, R21 ;  /* 0x000000080b0f7210 */ /* 0x000fe40007b3e015 */
[----:B------:R-:W-:Y:S01]  /*0300*/  ISETP.GT.AND P2, PT, R20, -0x1, !P2 ;  /* 0xffffffff1400780c */ /* 0x000fe20005744270 */
[----:B------:R-:W3:Y:S01]  /*0310*/  LDC.64 R18, c[0x0][0x388] ;  /* 0x0000e200ff127b82 */ /* 0x000ee20000000a00 */
[----:B------:R-:W-:-:S02]  /*0320*/  ISETP.GE.AND P6, PT, R12, UR13, PT ;  /* 0x0000000d0c007c0c */ /* 0x000fc4000bfc6270 */
[----:B------:R-:W-:Y:S02]  /*0330*/  PLOP3.LUT P2, PT, P0, P2, PT, 0x80, 0x8 ;  /* 0x000000000008781c */ /* 0x000fe40000745070 */
[----:B------:R-:W-:Y:S02]  /*0340*/  ISETP.GT.AND P6, PT, R12, -0x1, !P6 ;  /* 0xffffffff0c00780c */ /* 0x000fe400077c4270 */
[----:B------:R-:W-:-:S09]  /*0350*/  SHF.R.S32.HI R12, RZ, 0x1f, R21 ;  /* 0x0000001fff0c7819 */ /* 0x000fd20000011415 */
[----:B------:R-:W-:Y:S02]  /*0360*/  @P2 VIADD R13, R21, UR9 ;  /* 0x00000009150d2c36 */ /* 0x000fe40008000000 */
[----:B------:R-:W-:Y:S02]  /*0370*/  @P2 IMAD.IADD R9, R11, 0x1, R20 ;  /* 0x000000010b092824 */ /* 0x000fe400078e0214 */
[----:B-1----:R-:W-:Y:S01]  /*0380*/  @P2 IMAD.WIDE.U32 R16, R13, 0x4, R16 ;  /* 0x000000040d102825 */ /* 0x002fe200078e0010 */
[----:B------:R-:W-:-:S03]  /*0390*/  IADD3 R13, P4, PT, R21, UR9, RZ ;  /* 0x00000009150d7c10 */ /* 0x000fc6000ff9e0ff */
[----:B---3--:R-:W-:Y:S01]  /*03a0*/  @P2 IMAD.WIDE R18, R9, 0x4, R18 ;  /* 0x0000000409122825 */ /* 0x008fe200078e0212 */
[----:B------:R-:W-:Y:S01]  /*03b0*/  SHF.R.S32.HI R9, RZ, 0x1f, R8 ;  /* 0x0000001fff097819 */ /* 0x000fe20000011408 */
[----:B------:R-:W3:Y:S04]  /*03c0*/  @P2 LDG.E R16, desc[UR10][R16.64] ;  /* 0x0000000a10102981 */ /* 0x000ee8000c1e1900 */
[----:B------:R-:W3:Y:S01]  /*03d0*/  @P2 LDG.E R23, desc[UR10][R18.64] ;  /* 0x0000000a12172981 */ /* 0x000ee2000c1e1900 */
[----:B------:R-:W-:Y:S01]  /*03e0*/  PLOP3.LUT P6, PT, P0, P6, PT, 0x80, 0x8 ;  /* 0x000000000008781c */ /* 0x000fe200007cd070 */
[--C-:B------:R-:W-:Y:S01]  /*03f0*/  IMAD.X R24, RZ, RZ, R12.reuse, P4 ;  /* 0x000000ffff187224 */ /* 0x100fe200020e060c */
[----:B------:R-:W-:Y:S01]  /*0400*/  IADD3.X R26, PT, PT, R14, R9, R12, P1, P3 ;  /* 0x000000090e1a7210 */ /* 0x000fe20000fe640c */
[----:B------:R-:W-:Y:S01]  /*0410*/  VIADD R22, R20, 0x2 ;  /* 0x0000000214167836 */ /* 0x000fe20000000000 */
[----:B--2---:R-:W-:-:S02]  /*0420*/  LEA R14, P1, R15, R4, 0x2 ;  /* 0x000000040f0e7211 */ /* 0x004fc400078210ff */
[----:B0-----:R-:W-:Y:S02]  /*0430*/  LEA R12, P3, R13, R2, 0x2 ;  /* 0x000000020d0c7211 */ /* 0x001fe400078610ff */
[----:B------:R-:W-:Y:S02]  /*0440*/  LEA.HI.X R15, R15, R5, R26, 0x2, P1 ;  /* 0x000000050f0f7211 */ /* 0x000fe400008f141a */
[----:B------:R-:W-:Y:S02]  /*0450*/  LEA.HI.X R13, R13, R3, R24, 0x2, P3 ;  /* 0x000000030d0d7211 */ /* 0x000fe400018f1418 */
[C---:B------:R-:W-:Y:S01]  /*0460*/  ISETP.GE.AND P1, PT, R22.reuse, UR13, PT ;  /* 0x0000000d16007c0c */ /* 0x040fe2000bf26270 */
[----:B------:R-:W2:Y:S03]  /*0470*/  @P6 LDG.E R25, desc[UR10][R14.64+0x4] ;  /* 0x0000040a0e196981 */ /* 0x000ea6000c1e1900 */
[----:B------:R-:W-:Y:S01]  /*0480*/  ISETP.GT.AND P1, PT, R22, -0x1, !P1 ;  /* 0xffffffff1600780c */ /* 0x000fe20004f24270 */
[----:B------:R-:W2:Y:S03]  /*0490*/  @P6 LDG.E R18, desc[UR10][R12.64+0x4] ;  /* 0x0000040a0c126981 */ /* 0x000ea6000c1e1900 */
[----:B------:R-:W-:-:S13]  /*04a0*/  PLOP3.LUT P1, PT, P0, P1, PT, 0x80, 0x8 ;  /* 0x000000000008781c */ /* 0x000fda0000723070 */
[----:B------:R-:W4:Y:S04]  /*04b0*/  @P1 LDG.E R19, desc[UR10][R14.64+0x8] ;  /* 0x0000080a0e131981 */ /* 0x000f28000c1e1900 */
[----:B------:R-:W4:Y:S01]  /*04c0*/  @P1 LDG.E R17, desc[UR10][R12.64+0x8] ;  /* 0x0000080a0c111981 */ /* 0x000f22000c1e1900 */
[C---:B------:R-:W-:Y:S02]  /*04d0*/  VIADD R22, R20.reuse, 0x3 ;  /* 0x0000000314167836 */ /* 0x040fe40000000000 */
[----:B---3--:R-:W-:Y:S01]  /*04e0*/  @P2 FFMA R6, R23, R16, R6 ;  /* 0x0000001017062223 */ /* 0x008fe20000000006 */
[----:B------:R-:W-:Y:S02]  /*04f0*/  VIADD R16, R20, 0x4 ;  /* 0x0000000414107836 */ /* 0x000fe40000000000 */
[----:B------:R-:W-:Y:S01]  /*0500*/  ISETP.GE.AND P2, PT, R22, UR13, PT ;  /* 0x0000000d16007c0c */ /* 0x000fe2000bf46270 */
[----:B------:R-:W-:-:S02]  /*0510*/  VIADD R23, R20, 0x5 ;  /* 0x0000000514177836 */ /* 0x000fc40000000000 */
[----:B------:R-:W-:Y:S02]  /*0520*/  ISETP.GE.AND P4, PT, R16, UR13, PT ;  /* 0x0000000d10007c0c */ /* 0x000fe4000bf86270 */
[----:B------:R-:W-:Y:S01]  /*0530*/  ISETP.GT.AND P2, PT, R22, -0x1, !P2 ;  /* 0xffffffff1600780c */ /* 0x000fe20005744270 */
[----:B------:R-:W-:Y:S01]  /*0540*/  VIADD R22, R20, 0x6 ;  /* 0x0000000614167836 */ /* 0x000fe20000000000 */
[----:B------:R-:W-:Y:S02]  /*0550*/  ISETP.GE.AND P3, PT, R23, UR13, PT ;  /* 0x0000000d17007c0c */ /* 0x000fe4000bf66270 */
[----:B------:R-:W-:Y:S02]  /*0560*/  ISETP.GT.AND P4, PT, R16, -0x1, !P4 ;  /* 0xffffffff1000780c */ /* 0x000fe40006784270 */
[----:B------:R-:W-:Y:S01]  /*0570*/  PLOP3.LUT P2, PT, P0, P2, PT, 0x80, 0x8 ;  /* 0x000000000008781c */ /* 0x000fe20000745070 */
[----:B------:R-:W-:Y:S01]  /*0580*/  VIADD R20, R20, 0x7 ;  /* 0x0000000714147836 */ /* 0x000fe20000000000 */
[----:B------:R-:W-:-:S02]  /*0590*/  ISETP.GE.AND P5, PT, R22, UR13, PT ;  /* 0x0000000d16007c0c */ /* 0x000fc4000bfa6270 */
[----:B------:R-:W-:Y:S02]  /*05a0*/  ISETP.GT.AND P3, PT, R23, -0x1, !P3 ;  /* 0xffffffff1700780c */ /* 0x000fe40005f64270 */
[----:B------:R-:W-:Y:S01]  /*05b0*/  PLOP3.LUT P4, PT, P0, P4, PT, 0x80, 0x8 ;  /* 0x000000000008781c */ /* 0x000fe20000789070 */
[----:B--2---:R-:W-:Y:S01]  /*05c0*/  @P6 FFMA R6, R25, R18, R6 ;  /* 0x0000001219066223 */ /* 0x004fe20000000006 */
[----:B------:R-:W-:Y:S02]  /*05d0*/  ISETP.GT.AND P5, PT, R22, -0x1, !P5 ;  /* 0xffffffff1600780c */ /* 0x000fe40006fa4270 */
[C---:B------:R-:W-:Y:S02]  /*05e0*/  ISETP.GE.AND P6, PT, R20.reuse, UR13, PT ;  /* 0x0000000d14007c0c */ /* 0x040fe4000bfc6270 */
[----:B------:R-:W-:Y:S01]  /*05f0*/  PLOP3.LUT P3, PT, P0, P3, PT, 0x80, 0x8 ;  /* 0x000000000008781c */ /* 0x000fe20000767070 */
[----:B------:R-:W2:Y:S01]  /*0600*/  @P2 LDG.E R23, desc[UR10][R14.64+0xc] ;  /* 0x00000c0a0e172981 */ /* 0x000ea2000c1e1900 */
[----:B------:R-:W-:-:S02]  /*0610*/  ISETP.GT.AND P6, PT, R20, -0x1, !P6 ;  /* 0xffffffff1400780c */ /* 0x000fc400077c4270 */
[----:B------:R-:W-:Y:S01]  /*0620*/  PLOP3.LUT P5, PT, P0, P5, PT, 0x80, 0x8 ;  /* 0x000000000008781c */ /* 0x000fe200007ab070 */
[----:B------:R-:W2:Y:S01]  /*0630*/  @P2 LDG.E R16, desc[UR10][R12.64+0xc] ;  /* 0x00000c0a0c102981 */ /* 0x000ea2000c1e1900 */
[----:B------:R-:W-:-:S03]  /*0640*/  PLOP3.LUT P6, PT, P0, P6, PT, 0x80, 0x8 ;  /* 0x000000000008781c */ /* 0x000fc600007cd070 */
[----:B------:R-:W3:Y:S04]  /*0650*/  @P4 LDG.E R25, desc[UR10][R14.64+0x10] ;  /* 0x0000100a0e194981 */ /* 0x000ee8000c1e1900 */
[----:B------:R-:W3:Y:S01]  /*0660*/  @P4 LDG.E R18, desc[UR10][R12.64+0x10] ;  /* 0x0000100a0c124981 */ /* 0x000ee2000c1e1900 */
[----:B----4-:R-:W-:-:S03]  /*0670*/  @P1 FFMA R6, R19, R17, R6 ;  /* 0x0000001113061223 */ /* 0x010fc60000000006 */
[----:B------:R-:W4:Y:S04]  /*0680*/  @P3 LDG.E R27, desc[UR10][R14.64+0x14] ;  /* 0x0000140a0e1b3981 */ /* 0x000f28000c1e1900 */
[----:B------:R-:W4:Y:S04]  /*0690*/  @P3 LDG.E R20, desc[UR10][R12.64+0x14] ;  /* 0x0000140a0c143981 */ /* 0x000f28000c1e1900 */
[----:B------:R-:W5:Y:S04]  /*06a0*/  @P5 LDG.E R17, desc[UR10][R14.64+0x18] ;  /* 0x0000180a0e115981 */ /* 0x000f68000c1e1900 */
[----:B------:R-:W5:Y:S04]  /*06b0*/  @P5 LDG.E R19, desc[UR10][R12.64+0x18] ;  /* 0x0000180a0c135981 */ /* 0x000f68000c1e1900 */
[----:B------:R-:W5:Y:S04]  /*06c0*/  @P6 LDG.E R29, desc[UR10][R14.64+0x1c] ;  /* 0x00001c0a0e1d6981 */ /* 0x000f68000c1e1900 */
[----:B------:R-:W5:Y:S01]  /*06d0*/  @P6 LDG.E R22, desc[UR10][R12.64+0x1c] ;  /* 0x00001c0a0c166981 */ /* 0x000f62000c1e1900 */
[----:B------:R-:W-:-:S05]  /*06e0*/  VIADD R21, R21, 0x8 ;  /* 0x0000000815157836 */ /* 0x000fca0000000000 */
[----:B------:R-:W-:Y:S01]  /*06f0*/  ISETP.NE.AND P1, PT, R21, UR5, PT ;  /* 0x0000000515007c0c */ /* 0x000fe2000bf25270 */
[----:B--2---:R-:W-:-:S04]  /*0700*/  @P2 FFMA R6, R23, R16, R6 ;  /* 0x0000001017062223 */ /* 0x004fc80000000006 */
[----:B---3--:R-:W-:-:S04]  /*0710*/  @P4 FFMA R6, R25, R18, R6 ;  /* 0x0000001219064223 */ /* 0x008fc80000000006 */
[----:B----4-:R-:W-:-:S04]  /*0720*/  @P3 FFMA R6, R27, R20, R6 ;  /* 0x000000141b063223 */ /* 0x010fc80000000006 */
[----:B-----5:R-:W-:-:S04]  /*0730*/  @P5 FFMA R6, R17, R19, R6 ;  /* 0x0000001311065223 */ /* 0x020fc80000000006 */
[----:B------:R-:W-:Y:S01]  /*0740*/  @P6 FFMA R6, R29, R22, R6 ;  /* 0x000000161d066223 */ /* 0x000fe20000000006 */
[----:B------:R-:W-:Y:S06]  /*0750*/  @P1 BRA `(.L_x_2) ;  /* 0xfffffff800cc1947 */ /* 0x000fec000383ffff */
[----:B------:R-:W-:-:S07]  /*0760*/  IMAD.U32 R17, RZ, RZ, UR5 ;  /* 0x00000005ff117e24 */ /* 0x000fce000f8e00ff */
.L_x_1:
[----:B------:R-:W-:-:S09]  /*0770*/  UISETP.NE.AND UP2, UPT, UR7, URZ, UPT ;  /* 0x000000ff0700728c */ /* 0x000fd2000bf45270 */
[----:B------:R-:W-:Y:S05]  /*0780*/  BRA.U !UP2, `(.L_x_3) ;  /* 0x000000050a9c7547 */ /* 0x000fea000b800000 */
[----:B------:R-:W-:Y:S01]  /*0790*/  UISETP.NE.AND UP2, UPT, UR8, URZ, UPT ;  /* 0x000000ff0800728c */ /* 0x000fe2000bf45270 */
[----:B------:R-:W-:Y:S10]  /*07a0*/  BRA.U !UP1, `(.L_x_4) ;  /* 0x0000000109b87547 */ /* 0x000ff4000b800000 */
[----:B------:R-:W-:Y:S01]  /*07b0*/  IMAD.IADD R16, R8, 0x1, R17 ;  /* 0x0000000108107824 */ /* 0x000fe200078e0211 */
[----:B------:R-:W0:Y:S01]  /*07c0*/  LDC.64 R4, c[0x0][0x388] ;  /* 0x0000e200ff047b82 */ /* 0x000e220000000a00 */
[----:B------:R-:W-:Y:S02]  /*07d0*/  SHF.R.S32.HI R20, RZ, 0x1f, R11 ;  /* 0x0000001fff147819 */ /* 0x000fe4000001140b */
[C---:B------:R-:W-:Y:S01]  /*07e0*/  VIADD R18, R16.reuse, 0x1 ;  /* 0x0000000110127836 */ /* 0x040fe20000000000 */
[C---:B------:R-:W-:Y:S01]  /*07f0*/  ISETP.GE.AND P1, PT, R16.reuse, UR13, PT ;  /* 0x0000000d10007c0c */ /* 0x040fe2000bf26270 */
[C---:B------:R-:W-:Y:S02]  /*0800*/  VIADD R21, R16.reuse, 0x2 ;  /* 0x0000000210157836 */ /* 0x040fe40000000000 */
[C---:B------:R-:W-:Y:S01]  /*0810*/  VIADD R22, R16.reuse, 0x3 ;  /* 0x0000000310167836 */ /* 0x040fe20000000000 */
[----:B------:R-:W1:Y:S01]  /*0820*/  LDC.64 R2, c[0x0][0x388] ;  /* 0x0000e200ff027b82 */ /* 0x000e620000000a00 */
[----:B------:R-:W-:-:S02]  /*0830*/  ISETP.GT.AND P1, PT, R16, -0x1, !P1 ;  /* 0xffffffff1000780c */ /* 0x000fc40004f24270 */
[C---:B------:R-:W-:Y:S02]  /*0840*/  ISETP.GE.AND P4, PT, R18.reuse, UR13, PT ;  /* 0x0000000d12007c0c */ /* 0x040fe4000bf86270 */
[----:B------:R-:W-:Y:S02]  /*0850*/  PLOP3.LUT P1, PT, P0, P1, PT, 0x80, 0x8 ;  /* 0x000000000008781c */ /* 0x000fe40000723070 */
[----:B------:R-:W-:Y:S01]  /*0860*/  ISETP.GT.AND P4, PT, R18, -0x1, !P4 ;  /* 0xffffffff1200780c */ /* 0x000fe20006784270 */
[----:B------:R-:W2:Y:S01]  /*0870*/  LDC.64 R14, c[0x0][0x380] ;  /* 0x0000e000ff0e7b82 */ /* 0x000ea20000000a00 */
[----:B------:R-:W-:Y:S02]  /*0880*/  IADD3 R18, P5, P6, R11, R8, R17 ;  /* 0x000000080b127210 */ /* 0x000fe40007ebe011 */
[----:B------:R-:W-:Y:S02]  /*0890*/  ISETP.GE.AND P2, PT, R21, UR13, PT ;  /* 0x0000000d15007c0c */ /* 0x000fe4000bf46270 */
[----:B------:R-:W-:-:S02]  /*08a0*/  IADD3.X R20, PT, PT, R20, R9, RZ, P5, P6 ;  /* 0x0000000914147210 */ /* 0x000fc40002fec4ff */
[C---:B------:R-:W-:Y:S01]  /*08b0*/  ISETP.GE.AND P3, PT, R22.reuse, UR13, PT ;  /* 0x0000000d16007c0c */ /* 0x040fe2000bf66270 */
[----:B------:R-:W3:Y:S01]  /*08c0*/  LDC.64 R12, c[0x0][0x380] ;  /* 0x0000e000ff0c7b82 */ /* 0x000ee20000000a00 */
[----:B------:R-:W-:Y:S01]  /*08d0*/  ISETP.GT.AND P2, PT, R21, -0x1, !P2 ;  /* 0xffffffff1500780c */ /* 0x000fe20005744270 */
[----:B------:R-:W-:Y:S01]  /*08e0*/  @P1 IMAD.IADD R19, R11, 0x1, R16 ;  /* 0x000000010b131824 */ /* 0x000fe200078e0210 */
[----:B------:R-:W-:Y:S02]  /*08f0*/  IADD3 R16, P5, PT, R17, UR9, RZ ;  /* 0x0000000911107c10 */ /* 0x000fe4000ffbe0ff */
[----:B------:R-:W-:Y:S01]  /*0900*/  PLOP3.LUT P4, PT, P0, P4, PT, 0x80, 0x8 ;  /* 0x000000000008781c */ /* 0x000fe20000789070 */
[----:B0-----:R-:W-:Y:S01]  /*0910*/  @P1 IMAD.WIDE R4, R19, 0x4, R4 ;  /* 0x0000000413041825 */ /* 0x001fe200078e0204 */
[----:B------:R-:W-:Y:S02]  /*0920*/  ISETP.GT.AND P3, PT, R22, -0x1, !P3 ;  /* 0xffffffff1600780c */ /* 0x000fe40005f64270 */
[C---:B-1----:R-:W-:Y:S01]  /*0930*/  LEA R2, P6, R18.reuse, R2, 0x2 ;  /* 0x0000000212027211 */ /* 0x042fe200078c10ff */
[----:B------:R-:W-:Y:S01]  /*0940*/  @P1 VIADD R19, R17, UR9 ;  /* 0x0000000911131c36 */ /* 0x000fe20008000000 */
[----:B------:R-:W-:Y:S01]  /*0950*/  PLOP3.LUT P2, PT, P0, P2, PT, 0x80, 0x8 ;  /* 0x000000000008781c */ /* 0x000fe20000745070 */
[----:B------:R-:W4:Y:S01]  /*0960*/  @P1 LDG.E R5, desc[UR10][R4.64] ;  /* 0x0000000a04051981 */ /* 0x000f22000c1e1900 */
[----:B------:R-:W-:Y:S01]  /*0970*/  LEA.HI.X R3, R18, R3, R20, 0x2, P6 ;  /* 0x0000000312037211 */ /* 0x000fe200030f1414 */
[----:B------:R-:W-:Y:S01]  /*0980*/  IMAD.X R18, RZ, RZ, RZ, P5 ;  /* 0x000000ffff127224 */ /* 0x000fe200028e06ff */
[----:B------:R-:W-:Y:S01]  /*0990*/  PLOP3.LUT P3, PT, P0, P3, PT, 0x80, 0x8 ;  /* 0x000000000008781c */ /* 0x000fe20000767070 */
[----:B--2---:R-:W-:-:S02]  /*09a0*/  @P1 IMAD.WIDE.U32 R14, R19, 0x4, R14 ;  /* 0x00000004130e1825 */ /* 0x004fc400078e000e */
[----:B------:R-:W2:Y:S04]  /*09b0*/  @P4 LDG.E R19, desc[UR10][R2.64+0x4] ;  /* 0x0000040a02134981 */ /* 0x000ea8000c1e1900 */
[----:B------:R-:W4:Y:S01]  /*09c0*/  @P1 LDG.E R14, desc[UR10][R14.64] ;  /* 0x0000000a0e0e1981 */ /* 0x000f22000c1e1900 */
[----:B---3--:R-:W-:-:S03]  /*09d0*/  LEA R12, P5, R16, R12, 0x2 ;  /* 0x0000000c100c7211 */ /* 0x008fc600078a10ff */
[----:B------:R-:W3:Y:S01]  /*09e0*/  @P2 LDG.E R21, desc[UR10][R2.64+0x8] ;  /* 0x0000080a02152981 */ /* 0x000ee2000c1e1900 */
[----:B------:R-:W-:-:S03]  /*09f0*/  LEA.HI.X R13, R16, R13, R18, 0x2, P5 ;  /* 0x0000000d100d7211 */ /* 0x000fc600028f1412 */
[----:B------:R-:W5:Y:S04]  /*0a00*/  @P3 LDG.E R23, desc[UR10][R2.64+0xc] ;  /* 0x00000c0a02173981 */ /* 0x000f68000c1e1900 */
[----:B------:R-:W2:Y:S04]  /*0a10*/  @P4 LDG.E R16, desc[UR10][R12.64+0x4] ;  /* 0x0000040a0c104981 */ /* 0x000ea8000c1e1900 */
[----:B------:R-:W3:Y:S04]  /*0a20*/  @P2 LDG.E R18, desc[UR10][R12.64+0x8] ;  /* 0x0000080a0c122981 */ /* 0x000ee8000c1e1900 */
[----:B------:R-:W5:Y:S01]  /*0a30*/  @P3 LDG.E R20, desc[UR10][R12.64+0xc] ;  /* 0x00000c0a0c143981 */ /* 0x000f62000c1e1900 */
[----:B------:R-:W-:-:S02]  /*0a40*/  VIADD R17, R17, 0x4 ;  /* 0x0000000411117836 */ /* 0x000fc40000000000 */
[----:B----4-:R-:W-:-:S04]  /*0a50*/  @P1 FFMA R6, R5, R14, R6 ;  /* 0x0000000e05061223 */ /* 0x010fc80000000006 */
[----:B--2---:R-:W-:-:S04]  /*0a60*/  @P4 FFMA R6, R19, R16, R6 ;  /* 0x0000001013064223 */ /* 0x004fc80000000006 */
[----:B---3--:R-:W-:-:S04]  /*0a70*/  @P2 FFMA R6, R21, R18, R6 ;  /* 0x0000001215062223 */ /* 0x008fc80000000006 */
[----:B-----5:R-:W-:-:S07]  /*0a80*/  @P3 FFMA R6, R23, R20, R6 ;  /* 0x0000001417063223 */ /* 0x020fce0000000006 */
.L_x_4:
[----:B------:R-:W-:Y:S05]  /*0a90*/  BRA.U !UP2, `(.L_x_3) ;  /* 0x000000010ad87547 */ /* 0x000fea000b800000 */
[----:B------:R-:W0:Y:S01]  /*0aa0*/  LDCU UR6, c[0x0][0x398] ;  /* 0x00007300ff0677ac */ /* 0x000e220008000800 */
[----:B------:R-:W-:Y:S02]  /*0ab0*/  UISETP.NE.AND UP2, UPT, UR8, 0x1, UPT ;  /* 0x000000010800788c */ /* 0x000fe4000bf45270 */
[----:B0-----:R-:W-:-:S07]  /*0ac0*/  ULOP3.LUT UP3, URZ, UR6, 0x1, URZ, 0xc0, !UPT ;  /* 0x0000000106ff7892 */ /* 0x001fce000f86c0ff */
[----:B------:R-:W-:Y:S05]  /*0ad0*/  BRA.U !UP2, `(.L_x_5) ;  /* 0x000000010a847547 */ /* 0x000fea000b800000 */
[----:B------:R-:W-:Y:S01]  /*0ae0*/  IMAD.IADD R22, R8, 0x1, R17 ;  /* 0x0000000108167824 */ /* 0x000fe200078e0211 */
[----:B------:R-:W0:Y:S03]  /*0af0*/  LDC.64 R12, c[0x0][0x388] ;  /* 0x0000e200ff0c7b82 */ /* 0x000e260000000a00 */
[C---:B------:R-:W-:Y:S01]  /*0b00*/  VIADD R2, R22.reuse, 0x1 ;  /* 0x0000000116027836 */ /* 0x040fe20000000000 */
[----:B------:R-:W-:-:S04]  /*0b10*/  ISETP.GE.AND P2, PT, R22, UR13, PT ;  /* 0x0000000d16007c0c */ /* 0x000fc8000bf46270 */
[----:B------:R-:W-:Y:S01]  /*0b20*/  ISETP.GE.AND P1, PT, R2, UR13, PT ;  /* 0x0000000d02007c0c */ /* 0x000fe2000bf26270 */
[----:B------:R-:W1:Y:S01]  /*0b30*/  LDC.64 R14, c[0x0][0x380] ;  /* 0x0000e000ff0e7b82 */ /* 0x000e620000000a00 */
[----:B------:R-:W-:Y:S02]  /*0b40*/  ISETP.GT.AND P2, PT, R22, -0x1, !P2 ;  /* 0xffffffff1600780c */ /* 0x000fe40005744270 */
[----:B------:R-:W-:Y:S02]  /*0b50*/  ISETP.GT.AND P1, PT, R2, -0x1, !P1 ;  /* 0xffffffff0200780c */ /* 0x000fe40004f24270 */
[----:B------:R-:W-:Y:S02]  /*0b60*/  PLOP3.LUT P2, PT, P0, P2, PT, 0x80, 0x8 ;  /* 0x000000000008781c */ /* 0x000fe40000745070 */
[----:B------:R-:W-:Y:S01]  /*0b70*/  PLOP3.LUT P1, PT, P0, P1, PT, 0x80, 0x8 ;  /* 0x000000000008781c */ /* 0x000fe20000723070 */
[----:B------:R-:W2:Y:S08]  /*0b80*/  LDC.64 R2, c[0x0][0x388] ;  /* 0x0000e200ff027b82 */ /* 0x000eb00000000a00 */
[----:B------:R-:W3:Y:S02]  /*0b90*/  LDC.64 R4, c[0x0][0x380] ;  /* 0x0000e000ff047b82 */ /* 0x000ee40000000a00 */
[----:B------:R-:W-:-:S02]  /*0ba0*/  @P2 IMAD.IADD R23, R11, 0x1, R22 ;  /* 0x000000010b172824 */ /* 0x000fc400078e0216 */
[----:B------:R-:W-:Y:S01]  /*0bb0*/  @P1 SHF.R.S32.HI R19, RZ, 0x1f, R11 ;  /* 0x0000001fff131819 */ /* 0x000fe2000001140b */
[----:B------:R-:W-:Y:S01]  /*0bc0*/  @P2 VIADD R21, R17, UR9 ;  /* 0x0000000911152c36 */ /* 0x000fe20008000000 */
[----:B------:R-:W-:Y:S01]  /*0bd0*/  @P1 SHF.R.S32.HI R20, RZ, 0x1f, R17 ;  /* 0x0000001fff141819 */ /* 0x000fe20000011411 */
[----:B0-----:R-:W-:Y:S01]  /*0be0*/  @P2 IMAD.WIDE R12, R23, 0x4, R12 ;  /* 0x00000004170c2825 */ /* 0x001fe200078e020c */
[----:B------:R-:W-:Y:S02]  /*0bf0*/  @P1 IADD3 R16, P3, P4, R11, R8, R17 ;  /* 0x000000080b101210 */ /* 0x000fe40007c7e011 */
[----:B------:R-:W-:Y:S01]  /*0c00*/  @P1 IADD3 R18, P5, PT, R17, UR9, RZ ;  /* 0x0000000911121c10 */ /* 0x000fe2000ffbe0ff */
[----:B-1----:R-:W-:Y:S01]  /*0c10*/  @P2 IMAD.WIDE.U32 R14, R21, 0x4, R14 ;  /* 0x00000004150e2825 */ /* 0x002fe200078e000e */
[--C-:B------:R-:W-:Y:S01]  /*0c20*/  @P1 IADD3.X R19, PT, PT, R19, R9, R20.reuse, P3, P4 ;  /* 0x0000000913131210 */ /* 0x100fe20001fe8414 */
[----:B------:R-:W4:Y:S02]  /*0c30*/  @P2 LDG.E R13, desc[UR10][R12.64] ;  /* 0x0000000a0c0d2981 */ /* 0x000f24000c1e1900 */
[----:B------:R-:W-:Y:S01]  /*0c40*/  @P1 IMAD.X R20, RZ, RZ, R20, P5 ;  /* 0x000000ffff141224 */ /* 0x000fe200028e0614 */
[C---:B--2---:R-:W-:Y:S01]  /*0c50*/  @P1 LEA R2, P3, R16.reuse, R2, 0x2 ;  /* 0x0000000210021211 */ /* 0x044fe200078610ff */
[----:B------:R-:W4:Y:S03]  /*0c60*/  @P2 LDG.E R15, desc[UR10][R14.64] ;  /* 0x0000000a0e0f2981 */ /* 0x000f26000c1e1900 */
[----:B------:R-:W-:-:S02]  /*0c70*/  @P1 LEA.HI.X R3, R16, R3, R19, 0x2, P3 ;  /* 0x0000000310031211 */ /* 0x000fc400018f1413 */
[----:B---3--:R-:W-:-:S04]  /*0c80*/  @P1 LEA R4, P4, R18, R4, 0x2 ;  /* 0x0000000412041211 */ /* 0x008fc800078810ff */
[----:B------:R-:W2:Y:S01]  /*0c90*/  @P1 LDG.E R3, desc[UR10][R2.64+0x4] ;  /* 0x0000040a02031981 */ /* 0x000ea2000c1e1900 */
[----:B------:R-:W-:-:S05]  /*0ca0*/  @P1 LEA.HI.X R5, R18, R5, R20, 0x2, P4 ;  /* 0x0000000512051211 */ /* 0x000fca00020f1414 */
[----:B------:R-:W2:Y:S01]  /*0cb0*/  @P1 LDG.E R4, desc[UR10][R4.64+0x4] ;  /* 0x0000040a04041981 */ /* 0x000ea2000c1e1900 */
[----:B------:R-:W-:Y:S02]  /*0cc0*/  VIADD R17, R17, 0x2 ;  /* 0x0000000211117836 */ /* 0x000fe40000000000 */
[----:B----4-:R-:W-:-:S04]  /*0cd0*/  @P2 FFMA R6, R15, R13, R6 ;  /* 0x0000000d0f062223 */ /* 0x010fc80000000006 */
[----:B--2---:R-:W-:-:S07]  /*0ce0*/  @P1 FFMA R6, R3, R4, R6 ;  /* 0x0000000403061223 */ /* 0x004fce0000000006 */
.L_x_5:
[----:B------:R-:W-:Y:S05]  /*0cf0*/  BRA.U !UP3, `(.L_x_3) ;  /* 0x000000010b407547 */ /* 0x000fea000b800000 */
[----:B------:R-:W-:Y:S01]  /*0d00*/  IMAD.IADD R12, R8, 0x1, R17 ;  /* 0x00000001080c7824 */ /* 0x000fe200078e0211 */
[----:B------:R-:W-:Y:S04]  /*0d10*/  BSSY.RECONVERGENT B0, `(.L_x_3) ;  /* 0x000000e000007945 */ /* 0x000fe80003800200 */
[----:B------:R-:W-:-:S04]  /*0d20*/  ISETP.GE.AND P1, PT, R12, UR13, PT ;  /* 0x0000000d0c007c0c */ /* 0x000fc8000bf26270 */
[----:B------:R-:W-:-:S04]  /*0d30*/  ISETP.GT.AND P1, PT, R12, -0x1, !P1 ;  /* 0xffffffff0c00780c */ /* 0x000fc80004f24270 */
[----:B------:R-:W-:-:S13]  /*0d40*/  PLOP3.LUT P1, PT, P0, P1, PT, 0x80, 0x8 ;  /* 0x000000000008781c */ /* 0x000fda0000723070 */
[----:B------:R-:W-:Y:S05]  /*0d50*/  @!P1 BRA `(.L_x_6) ;  /* 0x0000000000249947 */ /* 0x000fea0003800000 */
[----:B------:R-:W0:Y:S01]  /*0d60*/  LDC.64 R2, c[0x0][0x388] ;  /* 0x0000e200ff027b82 */ /* 0x000e220000000a00 */
[----:B------:R-:W-:Y:S02]  /*0d70*/  IMAD.IADD R11, R11, 0x1, R12 ;  /* 0x000000010b0b7824 */ /* 0x000fe400078e020c */
[----:B------:R-:W-:-:S05]  /*0d80*/  VIADD R17, R17, UR9 ;  /* 0x0000000911117c36 */ /* 0x000fca0008000000 */
[----:B------:R-:W1:Y:S01]  /*0d90*/  LDC.64 R4, c[0x0][0x380] ;  /* 0x0000e000ff047b82 */ /* 0x000e620000000a00 */
[----:B0-----:R-:W-:-:S06]  /*0da0*/  IMAD.WIDE R2, R11, 0x4, R2 ;  /* 0x000000040b027825 */ /* 0x001fcc00078e0202 */
[----:B------:R-:W2:Y:S01]  /*0db0*/  LDG.E R3, desc[UR10][R2.64] ;  /* 0x0000000a02037981 */ /* 0x000ea2000c1e1900 */
[----:B-1----:R-:W-:-:S06]  /*0dc0*/  IMAD.WIDE.U32 R4, R17, 0x4, R4 ;  /* 0x0000000411047825 */ /* 0x002fcc00078e0004 */
[----:B------:R-:W2:Y:S02]  /*0dd0*/  LDG.E R4, desc[UR10][R4.64] ;  /* 0x0000000a04047981 */ /* 0x000ea4000c1e1900 */
[----:B--2---:R-:W-:-:S07]  /*0de0*/  FFMA R6, R3, R4, R6 ;  /* 0x0000000403067223 */ /* 0x004fce0000000006 */
.L_x_6:
[----:B------:R-:W-:Y:S05]  /*0df0*/  BSYNC.RECONVERGENT B0 ;  /* 0x0000000000007941 */ /* 0x000fea0003800200 */
.L_x_3:
[----:B------:R-:W-:Y:S05]  /*0e00*/  BRA.U UP0, `(.L_x_7) ;  /* 0xfffffff100e47547 */ /* 0x000fea000b83ffff */
.L_x_0:
[----:B------:R-:W0:Y:S01]  /*0e10*/  LDC.64 R2, c[0x0][0x390] ;  /* 0x0000e400ff027b82 */ /* 0x000e220000000a00 */
[----:B------:R-:W1:Y:S02]  /*0e20*/  LDCU UR6, c[0x0][0x39c] ;  /* 0x00007380ff0677ac */ /* 0x000e640008000800 */
[----:B-1----:R-:W-:-:S04]  /*0e30*/  IMAD R7, R0, UR6, R7 ;  /* 0x0000000600077c24 */ /* 0x002fc8000f8e0207 */
[----:B0-----:R-:W-:-:S05]  /*0e40*/  IMAD.WIDE R2, R7, 0x4, R2 ;  /* 0x0000000407027825 */ /* 0x001fca00078e0202 */
[----:B------:R-:W-:Y:S01]  /*0e50*/  STG.E desc[UR10][R2.64], R6 ;  /* 0x0000000602007986 */ /* 0x000fe2000c10190a */
[----:B------:R-:W-:Y:S05]  /*0e60*/  EXIT ;  /* 0x000000000000794d */ /* 0x000fea0003800000 */
.L_x_8:
[----:B------:R-:W-:-:S00]  /*0e70*/  BRA `(.L_x_8) ;  /* 0xfffffffc00fc7947 */ /* 0x000fc0000383ffff */
[----:B------:R-:W-:-:S00]  /*0e80*/  NOP ;  /* 0x0000000000007918 */ /* 0x000fc00000000000 */
[----:B------:R-:W-:-:S00]  /*0e90*/  NOP ;  /* 0x0000000000007918 */ /* 0x000fc00000000000 */
[----:B------:R-:W-:-:S00]  /*0ea0*/  NOP ;  /* 0x0000000000007918 */ /* 0x000fc00000000000 */
[----:B------:R-:W-:-:S00]  /*0eb0*/  NOP ;  /* 0x0000000000007918 */ /* 0x000fc00000000000 */
[----:B------:R-:W-:-:S00]  /*0ec0*/  NOP ;  /* 0x0000000000007918 */ /* 0x000fc00000000000 */
[----:B------:R-:W-:-:S00]  /*0ed0*/  NOP ;  /* 0x0000000000007918 */ /* 0x000fc00000000000 */
[----:B------:R-:W-:-:S00]  /*0ee0*/  NOP ;  /* 0x0000000000007918 */ /* 0x000fc00000000000 */
[----:B------:R-:W-:-:S00]  /*0ef0*/  NOP ;  /* 0x0000000000007918 */ /* 0x000fc00000000000 */
.L_x_9:


//--------------------- .nv.shared.reserved.0     --------------------------
	.section	.nv.shared.reserved.0,"aw",@nobits
	.weak		__nv_reservedSMEM_offset_0_alias
	.size		__nv_reservedSMEM_offset_0_alias, 0, 64
	.other		__nv_reservedSMEM_offset_0_alias,@"STO_CUDA_RESERVED_SHARED STV_DEFAULT"
__nv_reservedSMEM_offset_0_alias:
	.zero		0
	.zero		64


//--------------------- .nv.constant0._Z13conv_2D_basicPfS_S_ii --------------------------
	.section	.nv.constant0._Z13conv_2D_basicPfS_S_ii,"a",@progbits
	.sectionflags	@""
	.align	4
.nv.constant0._Z13conv_2D_basicPfS_S_ii:
	.zero		928


//--------------------- SYMBOLS --------------------------

	.type		.nv.reservedSmem.offset0,@object
	.size		.nv.reservedSmem.offset0,0x4
